//
// Generated by NVIDIA NVVM Compiler
//
// Compiler Build ID: CL-36424714
// Cuda compilation tools, release 13.0, V13.0.88
// Based on NVVM 20.0.0
//

.version 9.0
.target sm_100
.address_size 64

	// .globl	_Z12repeatStringPcS_ii

.visible .entry _Z12repeatStringPcS_ii(
	.param .u64 .ptr .align 1 _Z12repeatStringPcS_ii_param_0,
	.param .u64 .ptr .align 1 _Z12repeatStringPcS_ii_param_1,
	.param .u32 _Z12repeatStringPcS_ii_param_2,
	.param .u32 _Z12repeatStringPcS_ii_param_3
)
{
	.reg .pred 	%p<10>;
	.reg .b16 	%rs<19>;
	.reg .b32 	%r<28>;
	.reg .b64 	%rd<30>;

	ld.param.u64 	%rd9, [_Z12repeatStringPcS_ii_param_0];
	ld.param.u64 	%rd10, [_Z12repeatStringPcS_ii_param_1];
	ld.param.u32 	%r17, [_Z12repeatStringPcS_ii_param_3];
	cvta.to.global.u64 	%rd1, %rd10;
	setp.lt.s32 	%p1, %r17, 1;
	@%p1 bra 	$L__BB0_13;
	mov.u32 	%r19, %tid.x;
	cvta.to.global.u64 	%rd11, %rd9;
	cvt.u64.u32 	%rd12, %r19;
	add.s64 	%rd2, %rd11, %rd12;
	mul.lo.s32 	%r1, %r17, %r19;
	and.b32  	%r2, %r17, 15;
	setp.lt.u32 	%p2, %r17, 16;
	mov.b32 	%r25, 0;
	@%p2 bra 	$L__BB0_4;
	and.b32  	%r25, %r17, 2147483632;
	ld.global.u8 	%rs18, [%rd2];
	neg.s32 	%r23, %r25;
	cvt.u64.u32 	%rd13, %r1;
	add.s64 	%rd14, %rd13, %rd1;
	add.s64 	%rd28, %rd14, 7;
$L__BB0_3:
	.pragma "nounroll";
	st.global.u8 	[%rd28+-7], %rs18;
	ld.global.u8 	%rs5, [%rd2];
	st.global.u8 	[%rd28+-6], %rs5;
	st.global.u8 	[%rd28+-5], %rs5;
	ld.global.u8 	%rs6, [%rd2];
	st.global.u8 	[%rd28+-4], %rs6;
	st.global.u8 	[%rd28+-3], %rs6;
	ld.global.u8 	%rs7, [%rd2];
	st.global.u8 	[%rd28+-2], %rs7;
	st.global.u8 	[%rd28+-1], %rs7;
	ld.global.u8 	%rs8, [%rd2];
	st.global.u8 	[%rd28], %rs8;
	st.global.u8 	[%rd28+1], %rs8;
	ld.global.u8 	%rs9, [%rd2];
	st.global.u8 	[%rd28+2], %rs9;
	st.global.u8 	[%rd28+3], %rs9;
	ld.global.u8 	%rs10, [%rd2];
	st.global.u8 	[%rd28+4], %rs10;
	st.global.u8 	[%rd28+5], %rs10;
	ld.global.u8 	%rs11, [%rd2];
	st.global.u8 	[%rd28+6], %rs11;
	st.global.u8 	[%rd28+7], %rs11;
	ld.global.u8 	%rs18, [%rd2];
	st.global.u8 	[%rd28+8], %rs18;
	add.s32 	%r23, %r23, 16;
	add.s64 	%rd28, %rd28, 16;
	setp.ne.s32 	%p3, %r23, 0;
	@%p3 bra 	$L__BB0_3;
$L__BB0_4:
	setp.eq.s32 	%p4, %r2, 0;
	@%p4 bra 	$L__BB0_13;
	and.b32  	%r8, %r17, 7;
	setp.lt.u32 	%p5, %r2, 8;
	@%p5 bra 	$L__BB0_7;
	ld.global.u8 	%rs12, [%rd2];
	add.s32 	%r20, %r25, %r1;
	cvt.u64.u32 	%rd15, %r20;
	add.s64 	%rd16, %rd1, %rd15;
	st.global.u8 	[%rd16], %rs12;
	cvt.u64.u32 	%rd17, %r1;
	cvt.u64.u32 	%rd18, %r25;
	add.s64 	%rd19, %rd18, %rd17;
	add.s64 	%rd20, %rd1, %rd19;
	st.global.u8 	[%rd20+1], %rs12;
	ld.global.u8 	%rs13, [%rd2];
	st.global.u8 	[%rd20+2], %rs13;
	st.global.u8 	[%rd20+3], %rs13;
	ld.global.u8 	%rs14, [%rd2];
	st.global.u8 	[%rd20+4], %rs14;
	st.global.u8 	[%rd20+5], %rs14;
	ld.global.u8 	%rs15, [%rd2];
	st.global.u8 	[%rd20+6], %rs15;
	st.global.u8 	[%rd20+7], %rs15;
	add.s32 	%r25, %r25, 8;
$L__BB0_7:
	setp.eq.s32 	%p6, %r8, 0;
	@%p6 bra 	$L__BB0_13;
	and.b32  	%r11, %r17, 3;
	setp.lt.u32 	%p7, %r8, 4;
	@%p7 bra 	$L__BB0_10;
	ld.global.u8 	%rs16, [%rd2];
	add.s32 	%r21, %r25, %r1;
	cvt.u64.u32 	%rd21, %r21;
	add.s64 	%rd22, %rd1, %rd21;
	st.global.u8 	[%rd22], %rs16;
	cvt.u64.u32 	%rd23, %r1;
	cvt.u64.u32 	%rd24, %r25;
	add.s64 	%rd25, %rd24, %rd23;
	add.s64 	%rd26, %rd1, %rd25;
	st.global.u8 	[%rd26+1], %rs16;
	ld.global.u8 	%rs17, [%rd2];
	st.global.u8 	[%rd26+2], %rs17;
	st.global.u8 	[%rd26+3], %rs17;
	add.s32 	%r25, %r25, 4;
$L__BB0_10:
	setp.eq.s32 	%p8, %r11, 0;
	@%p8 bra 	$L__BB0_13;
	ld.global.u8 	%rs4, [%rd2];
	add.s32 	%r22, %r25, %r1;
	cvt.u64.u32 	%rd27, %r22;
	add.s64 	%rd29, %rd1, %rd27;
	neg.s32 	%r27, %r11;
$L__BB0_12:
	.pragma "nounroll";
	st.global.u8 	[%rd29], %rs4;
	add.s64 	%rd29, %rd29, 1;
	add.s32 	%r27, %r27, 1;
	setp.ne.s32 	%p9, %r27, 0;
	@%p9 bra 	$L__BB0_12;
$L__BB0_13:
	ret;

}


// ===== COMPILED SASS (sm_100) =====

	.target	sm_100

	.elftype	@"ET_EXEC"


//--------------------- .note.nv.tkinfo           --------------------------
	.section	.note.nv.tkinfo,"",@"SHT_NOTE"
	.sectionflags	@"SHF_NOTE_NV_TKINFO"
	.tkinfo
        /*0018*/ 	.word	0x00000002
        /*0030*/ 	.string	""
        /*0030*/ 	.string	"ptxas"
        /*0030*/ 	.string	"Cuda compilation tools, release 13.0, V13.0.88"
        /*0030*/ 	.string	"Build cuda_13.0.r13.0/compiler.36424714_0"
        /*0030*/ 	.string	"-arch sm_100 -m 64 "



//--------------------- .note.nv.cuinfo           --------------------------
	.section	.note.nv.cuinfo,"",@"SHT_NOTE"
	.sectionflags	@"SHF_NOTE_NV_CUINFO"
        /*0018*/ 	.short	0x0002
        /*001a*/ 	.short	0x0064
        /*001c*/ 	.short	0x0082
	.zero		2


//--------------------- .nv.info                  --------------------------
	.section	.nv.info,"",@"SHT_CUDA_INFO"
	.align	4


	//----- nvinfo : EIATTR_REGCOUNT
	.align		4
        /*0000*/ 	.byte	0x04, 0x2f
        /*0002*/ 	.short	(.L_1 - .L_0)
	.align		4
.L_0:
        /*0004*/ 	.word	index@(_Z12repeatStringPcS_ii)
        /*0008*/ 	.word	0x00000016


	//----- nvinfo : EIATTR_FRAME_SIZE
	.align		4
.L_1:
        /*000c*/ 	.byte	0x04, 0x11
        /*000e*/ 	.short	(.L_3 - .L_2)
	.align		4
.L_2:
        /*0010*/ 	.word	index@(_Z12repeatStringPcS_ii)
        /*0014*/ 	.word	0x00000000


	//----- nvinfo : EIATTR_MIN_STACK_SIZE
	.align		4
.L_3:
        /*0018*/ 	.byte	0x04, 0x12
        /*001a*/ 	.short	(.L_5 - .L_4)
	.align		4
.L_4:
        /*001c*/ 	.word	index@(_Z12repeatStringPcS_ii)
        /*0020*/ 	.word	0x00000000
.L_5:


//--------------------- .nv.compat                --------------------------
	.section	.nv.compat,"",@"SHT_CUDA_COMPAT_INFO"
	.align	4
        /*0000*/ 	.byte	0x02, 0x09, 0x00, 0x00, 0x02, 0x02, 0x01, 0x00, 0x02, 0x05, 0x05, 0x00, 0x03, 0x07, 0x01, 0x01
        /*0010*/ 	.byte	0x02, 0x03, 0x00, 0x00, 0x02, 0x06, 0x01, 0x00, 0x04, 0x0b, 0x08, 0x00, 0x09, 0x00, 0x00, 0x00
        /*0020*/ 	.byte	0x00, 0x00, 0x00, 0x00


//--------------------- .nv.info._Z12repeatStringPcS_ii --------------------------
	.section	.nv.info._Z12repeatStringPcS_ii,"",@"SHT_CUDA_INFO"
	.sectionflags	@""
	.align	4


	//----- nvinfo : EIATTR_CUDA_API_VERSION
	.align		4
        /*0000*/ 	.byte	0x04, 0x37
        /*0002*/ 	.short	(.L_7 - .L_6)
.L_6:
        /*0004*/ 	.word	0x00000082


	//----- nvinfo : EIATTR_KPARAM_INFO
	.align		4
.L_7:
        /*0008*/ 	.byte	0x04, 0x17
        /*000a*/ 	.short	(.L_9 - .L_8)
.L_8:
        /*000c*/ 	.word	0x00000000
        /*0010*/ 	.short	0x0003
        /*0012*/ 	.short	0x0014
        /*0014*/ 	.byte	0x00, 0xf0, 0x11, 0x00


	//----- nvinfo : EIATTR_KPARAM_INFO
	.align		4
.L_9:
        /*0018*/ 	.byte	0x04, 0x17
        /*001a*/ 	.short	(.L_11 - .L_10)
.L_10:
        /*001c*/ 	.word	0x00000000
        /*0020*/ 	.short	0x0002
        /*0022*/ 	.short	0x0010
        /*0024*/ 	.byte	0x00, 0xf0, 0x11, 0x00


	//----- nvinfo : EIATTR_KPARAM_INFO
	.align		4
.L_11:
        /*0028*/ 	.byte	0x04, 0x17
        /*002a*/ 	.short	(.L_13 - .L_12)
.L_12:
        /*002c*/ 	.word	0x00000000
        /*0030*/ 	.short	0x0001
        /*0032*/ 	.short	0x0008
        /*0034*/ 	.byte	0x00, 0xf5, 0x21, 0x00


	//----- nvinfo : EIATTR_KPARAM_INFO
	.align		4
.L_13:
        /*0038*/ 	.byte	0x04, 0x17
        /*003a*/ 	.short	(.L_15 - .L_14)
.L_14:
        /*003c*/ 	.word	0x00000000
        /*0040*/ 	.short	0x0000
        /*0042*/ 	.short	0x0000
        /*0044*/ 	.byte	0x00, 0xf5, 0x21, 0x00


	//----- nvinfo : EIATTR_SPARSE_MMA_MASK
	.align		4
.L_15:
        /*0048*/ 	.byte	0x03, 0x50
        /*004a*/ 	.short	0x0000


	//----- nvinfo : EIATTR_MAXREG_COUNT
	.align		4
        /*004c*/ 	.byte	0x03, 0x1b
        /*004e*/ 	.short	0x00ff


	//----- nvinfo : EIATTR_MERCURY_ISA_VERSION
	.align		4
        /*0050*/ 	.byte	0x03, 0x5f
        /*0052*/ 	.short	0x0101


	//----- nvinfo : EIATTR_VRC_CTA_INIT_COUNT
	.align		4
        /*0054*/ 	.byte	0x02, 0x4a
	.zero		1
	.zero		1


	//----- nvinfo : EIATTR_EXIT_INSTR_OFFSETS
	.align		4
        /*0058*/ 	.byte	0x04, 0x1c
        /*005a*/ 	.short	(.L_17 - .L_16)


	//   ....[0]....
.L_16:
        /*005c*/ 	.word	0x00000030


	//   ....[1]....
        /*0060*/ 	.word	0x00000350


	//   ....[2]....
        /*0064*/ 	.word	0x000004d0


	//   ....[3]....
        /*0068*/ 	.word	0x000005f0


	//   ....[4]....
        /*006c*/ 	.word	0x000006e0


	//----- nvinfo : EIATTR_CBANK_PARAM_SIZE
	.align		4
.L_17:
        /*0070*/ 	.byte	0x03, 0x19
        /*0072*/ 	.short	0x0018


	//----- nvinfo : EIATTR_PARAM_CBANK
	.align		4
        /*0074*/ 	.byte	0x04, 0x0a
        /*0076*/ 	.short	(.L_19 - .L_18)
	.align		4
.L_18:
        /*0078*/ 	.word	index@(.nv.constant0._Z12repeatStringPcS_ii)
        /*007c*/ 	.short	0x0380
        /*007e*/ 	.short	0x0018


	//----- nvinfo : EIATTR_SW_WAR
	.align		4
.L_19:
        /*0080*/ 	.byte	0x04, 0x36
        /*0082*/ 	.short	(.L_21 - .L_20)
.L_20:
        /*0084*/ 	.word	0x00000008
.L_21:


//--------------------- .nv.callgraph             --------------------------
	.section	.nv.callgraph,"",@"SHT_CUDA_CALLGRAPH"
	.align	4
	.sectionentsize	8
	.align		4
        /*0000*/ 	.word	0x00000000
	.align		4
        /*0004*/ 	.word	0xffffffff
	.align		4
        /*0008*/ 	.word	0x00000000
	.align		4
        /*000c*/ 	.word	0xfffffffe
	.align		4
        /*0010*/ 	.word	0x00000000
	.align		4
        /*0014*/ 	.word	0xfffffffd
	.align		4
        /*0018*/ 	.word	0x00000000
	.align		4
        /*001c*/ 	.word	0xfffffffc


//--------------------- .text._Z12repeatStringPcS_ii --------------------------
	.section	.text._Z12repeatStringPcS_ii,"ax",@progbits
	.align	128
        .global         _Z12repeatStringPcS_ii
        .type           _Z12repeatStringPcS_ii,@function
        .size           _Z12repeatStringPcS_ii,(.L_x_6 - _Z12repeatStringPcS_ii)
        .other          _Z12repeatStringPcS_ii,@"STO_CUDA_ENTRY STV_DEFAULT"
_Z12repeatStringPcS_ii:
.text._Z12repeatStringPcS_ii:
[----:B------:R-:W-:Y:S08]  /*0000*/  LDC R1, c[0x0][0x37c] ;  /* 0x0000df00ff017b82 */ /* 0x000ff00000000800 */
[----:B------:R-:W0:Y:S02]  /*0010*/  LDC R4, c[0x0][0x394] ;  /* 0x0000e500ff047b82 */ /* 0x000e240000000800 */
[----:B0-----:R-:W-:-:S13]  /*0020*/  ISETP.GE.AND P0, PT, R4, 0x1, PT ;  /* 0x000000010400780c */ /* 0x001fda0003f06270 */
[----:B------:R-:W-:Y:S05]  /*0030*/  @!P0 EXIT ;  /* 0x000000000000894d */ /* 0x000fea0003800000 */
[----:B------:R-:W0:Y:S01]  /*0040*/  S2R R7, SR_TID.X ;  /* 0x0000000000077919 */ /* 0x000e220000002100 */
[----:B------:R-:W0:Y:S01]  /*0050*/  LDCU.64 UR4, c[0x0][0x380] ;  /* 0x00007000ff0477ac */ /* 0x000e220008000a00 */
[C---:B------:R-:W-:Y:S01]  /*0060*/  ISETP.GE.U32.AND P1, PT, R4.reuse, 0x10, PT ;  /* 0x000000100400780c */ /* 0x040fe20003f26070 */
[----:B------:R-:W-:Y:S01]  /*0070*/  IMAD.MOV.U32 R5, RZ, RZ, RZ ;  /* 0x000000ffff057224 */ /* 0x000fe200078e00ff */
[----:B------:R-:W-:-:S04]  /*0080*/  LOP3.LUT R12, R4, 0xf, RZ, 0xc0, !PT ;  /* 0x0000000f040c7812 */ /* 0x000fc800078ec0ff */
[----:B------:R-:W-:Y:S02]  /*0090*/  ISETP.NE.AND P0, PT, R12, RZ, PT ;  /* 0x000000ff0c00720c */ /* 0x000fe40003f05270 */
[C---:B0-----:R-:W-:Y:S01]  /*00a0*/  IADD3 R2, P2, PT, R7.reuse, UR4, RZ ;  /* 0x0000000407027c10 */ /* 0x041fe2000ff5e0ff */
[----:B------:R-:W-:-:S04]  /*00b0*/  IMAD R0, R7, R4, RZ ;  /* 0x0000000407007224 */ /* 0x000fc800078e02ff */
[----:B------:R-:W-:Y:S01]  /*00c0*/  IMAD.X R3, RZ, RZ, UR5, P2 ;  /* 0x00000005ff037e24 */ /* 0x000fe200090e06ff */
[----:B------:R-:W0:Y:S01]  /*00d0*/  LDCU.64 UR4, c[0x0][0x358] ;  /* 0x00006b00ff0477ac */ /* 0x000e220008000a00 */
[----:B------:R-:W-:Y:S06]  /*00e0*/  @!P1 BRA `(.L_x_0) ;  /* 0x0000000000989947 */ /* 0x000fec0003800000 */
[----:B0-----:R0:W5:Y:S01]  /*00f0*/  LDG.E.U8 R9, desc[UR4][R2.64] ;  /* 0x0000000402097981 */ /* 0x001162000c1e1100 */
[----:B------:R-:W1:Y:S01]  /*0100*/  LDCU.64 UR6, c[0x0][0x388] ;  /* 0x00007100ff0677ac */ /* 0x000e620008000a00 */
[----:B------:R-:W-:-:S05]  /*0110*/  LOP3.LUT R5, R4, 0x7ffffff0, RZ, 0xc0, !PT ;  /* 0x7ffffff004057812 */ /* 0x000fca00078ec0ff */
[----:B------:R-:W-:Y:S01]  /*0120*/  IMAD.MOV R8, RZ, RZ, -R5 ;  /* 0x000000ffff087224 */ /* 0x000fe200078e0a05 */
[----:B-1----:R-:W-:-:S04]  /*0130*/  IADD3 R10, P1, PT, R0, UR6, RZ ;  /* 0x00000006000a7c10 */ /* 0x002fc8000ff3e0ff */
[----:B------:R-:W-:-:S04]  /*0140*/  IADD3 R10, P2, PT, R10, 0x7, RZ ;  /* 0x000000070a0a7810 */ /* 0x000fc80007f5e0ff */
[----:B0-----:R-:W-:-:S09]  /*0150*/  IADD3.X R15, PT, PT, RZ, UR7, RZ, P2, P1 ;  /* 0x00000007ff0f7c10 */ /* 0x001fd200097e24ff */
.L_x_1:
[----:B---3--:R-:W-:Y:S02]  /*0160*/  IMAD.MOV.U32 R6, RZ, RZ, R10 ;  /* 0x000000ffff067224 */ /* 0x008fe400078e000a */
[----:B------:R-:W-:-:S05]  /*0170*/  IMAD.MOV.U32 R7, RZ, RZ, R15 ;  /* 0x000000ffff077224 */ /* 0x000fca00078e000f */
[----:B-----5:R-:W-:Y:S04]  /*0180*/  STG.E.U8 desc[UR4][R6.64+-0x7], R9 ;  /* 0xfffff90906007986 */ /* 0x020fe8000c101104 */
[----:B------:R-:W2:Y:S04]  /*0190*/  LDG.E.U8 R11, desc[UR4][R2.64] ;  /* 0x00000004020b7981 */ /* 0x000ea8000c1e1100 */
[----:B--2---:R-:W-:Y:S04]  /*01a0*/  STG.E.U8 desc[UR4][R6.64+-0x6], R11 ;  /* 0xfffffa0b06007986 */ /* 0x004fe8000c101104 */
[----:B------:R0:W-:Y:S04]  /*01b0*/  STG.E.U8 desc[UR4][R6.64+-0x5], R11 ;  /* 0xfffffb0b06007986 */ /* 0x0001e8000c101104 */
[----:B------:R-:W2:Y:S04]  /*01c0*/  LDG.E.U8 R13, desc[UR4][R2.64] ;  /* 0x00000004020d7981 */ /* 0x000ea8000c1e1100 */
[----:B--2---:R-:W-:Y:S04]  /*01d0*/  STG.E.U8 desc[UR4][R6.64+-0x4], R13 ;  /* 0xfffffc0d06007986 */ /* 0x004fe8000c101104 */
[----:B------:R1:W-:Y:S04]  /*01e0*/  STG.E.U8 desc[UR4][R6.64+-0x3], R13 ;  /* 0xfffffd0d06007986 */ /* 0x0003e8000c101104 */
[----:B------:R-:W2:Y:S04]  /*01f0*/  LDG.E.U8 R15, desc[UR4][R2.64] ;  /* 0x00000004020f7981 */ /* 0x000ea8000c1e1100 */
[----:B--2---:R-:W-:Y:S04]  /*0200*/  STG.E.U8 desc[UR4][R6.64+-0x2], R15 ;  /* 0xfffffe0f06007986 */ /* 0x004fe8000c101104 */
[----:B------:R2:W-:Y:S04]  /*0210*/  STG.E.U8 desc[UR4][R6.64+-0x1], R15 ;  /* 0xffffff0f06007986 */ /* 0x0005e8000c101104 */
[----:B------:R-:W3:Y:S04]  /*0220*/  LDG.E.U8 R17, desc[UR4][R2.64] ;  /* 0x0000000402117981 */ /* 0x000ee8000c1e1100 */
[----:B---3--:R3:W-:Y:S04]  /*0230*/  STG.E.U8 desc[UR4][R6.64], R17 ;  /* 0x0000001106007986 */ /* 0x0087e8000c101104 */
[----:B------:R3:W-:Y:S04]  /*0240*/  STG.E.U8 desc[UR4][R6.64+0x1], R17 ;  /* 0x0000011106007986 */ /* 0x0007e8000c101104 */
[----:B------:R-:W4:Y:S04]  /*0250*/  LDG.E.U8 R19, desc[UR4][R2.64] ;  /* 0x0000000402137981 */ /* 0x000f28000c1e1100 */
[----:B----4-:R3:W-:Y:S04]  /*0260*/  STG.E.U8 desc[UR4][R6.64+0x2], R19 ;  /* 0x0000021306007986 */ /* 0x0107e8000c101104 */
[----:B------:R3:W-:Y:S04]  /*0270*/  STG.E.U8 desc[UR4][R6.64+0x3], R19 ;  /* 0x0000031306007986 */ /* 0x0007e8000c101104 */
[----:B0-----:R-:W4:Y:S04]  /*0280*/  LDG.E.U8 R11, desc[UR4][R2.64] ;  /* 0x00000004020b7981 */ /* 0x001f28000c1e1100 */
[----:B----4-:R3:W-:Y:S04]  /*0290*/  STG.E.U8 desc[UR4][R6.64+0x4], R11 ;  /* 0x0000040b06007986 */ /* 0x0107e8000c101104 */
[----:B------:R3:W-:Y:S04]  /*02a0*/  STG.E.U8 desc[UR4][R6.64+0x5], R11 ;  /* 0x0000050b06007986 */ /* 0x0007e8000c101104 */
[----:B-1----:R-:W4:Y:S01]  /*02b0*/  LDG.E.U8 R13, desc[UR4][R2.64] ;  /* 0x00000004020d7981 */ /* 0x002f22000c1e1100 */
[----:B------:R-:W-:-:S05]  /*02c0*/  VIADD R8, R8, 0x10 ;  /* 0x0000001008087836 */ /* 0x000fca0000000000 */
[----:B------:R-:W-:Y:S01]  /*02d0*/  ISETP.NE.AND P1, PT, R8, RZ, PT ;  /* 0x000000ff0800720c */ /* 0x000fe20003f25270 */
[----:B----4-:R3:W-:Y:S04]  /*02e0*/  STG.E.U8 desc[UR4][R6.64+0x6], R13 ;  /* 0x0000060d06007986 */ /* 0x0107e8000c101104 */
[----:B------:R3:W-:Y:S04]  /*02f0*/  STG.E.U8 desc[UR4][R6.64+0x7], R13 ;  /* 0x0000070d06007986 */ /* 0x0007e8000c101104 */
[----:B------:R-:W4:Y:S01]  /*0300*/  LDG.E.U8 R9, desc[UR4][R2.64] ;  /* 0x0000000402097981 */ /* 0x000f22000c1e1100 */
[----:B------:R-:W-:-:S05]  /*0310*/  IADD3 R10, P2, PT, R6, 0x10, RZ ;  /* 0x00000010060a7810 */ /* 0x000fca0007f5e0ff */
[----:B--2---:R-:W-:Y:S01]  /*0320*/  IMAD.X R15, RZ, RZ, R7, P2 ;  /* 0x000000ffff0f7224 */ /* 0x004fe200010e0607 */
[----:B----4-:R3:W-:Y:S01]  /*0330*/  STG.E.U8 desc[UR4][R6.64+0x8], R9 ;  /* 0x0000080906007986 */ /* 0x0107e2000c101104 */
[----:B------:R-:W-:Y:S06]  /*0340*/  @P1 BRA `(.L_x_1) ;  /* 0xfffffffc00841947 */ /* 0x000fec000383ffff */
.L_x_0:
[----:B0-----:R-:W-:Y:S05]  /*0350*/  @!P0 EXIT ;  /* 0x000000000000894d */ /* 0x001fea0003800000 */
[----:B------:R-:W-:Y:S02]  /*0360*/  ISETP.GE.U32.AND P1, PT, R12, 0x8, PT ;  /* 0x000000080c00780c */ /* 0x000fe40003f26070 */
[----:B------:R-:W-:-:S04]  /*0370*/  LOP3.LUT R10, R4, 0x7, RZ, 0xc0, !PT ;  /* 0x00000007040a7812 */ /* 0x000fc800078ec0ff */
[----:B------:R-:W-:-:S07]  /*0380*/  ISETP.NE.AND P0, PT, R10, RZ, PT ;  /* 0x000000ff0a00720c */ /* 0x000fce0003f05270 */
[----:B------:R-:W-:Y:S06]  /*0390*/  @!P1 BRA `(.L_x_2) ;  /* 0x00000000004c9947 */ /* 0x000fec0003800000 */
[----:B---3--:R-:W2:Y:S01]  /*03a0*/  LDG.E.U8 R11, desc[UR4][R2.64] ;  /* 0x00000004020b7981 */ /* 0x008ea2000c1e1100 */
[----:B------:R-:W0:Y:S01]  /*03b0*/  LDCU.64 UR6, c[0x0][0x388] ;  /* 0x00007100ff0677ac */ /* 0x000e220008000a00 */
[----:B------:R-:W-:-:S05]  /*03c0*/  IMAD.IADD R8, R0, 0x1, R5 ;  /* 0x0000000100087824 */ /* 0x000fca00078e0205 */
[----:B0-----:R-:W-:Y:S02]  /*03d0*/  IADD3 R8, P1, PT, R8, UR6, RZ ;  /* 0x0000000608087c10 */ /* 0x001fe4000ff3e0ff */
[----:B------:R-:W-:-:S03]  /*03e0*/  IADD3 R6, P2, P3, R5, UR6, R0 ;  /* 0x0000000605067c10 */ /* 0x000fc6000fb5e000 */
[----:B------:R-:W-:Y:S01]  /*03f0*/  IMAD.X R9, RZ, RZ, UR7, P1 ;  /* 0x00000007ff097e24 */ /* 0x000fe200088e06ff */
[----:B------:R-:W-:-:S04]  /*0400*/  IADD3.X R7, PT, PT, RZ, UR7, RZ, P2, P3 ;  /* 0x00000007ff077c10 */ /* 0x000fc800097e64ff */
[----:B--2---:R0:W-:Y:S04]  /*0410*/  STG.E.U8 desc[UR4][R8.64], R11 ;  /* 0x0000000b08007986 */ /* 0x0041e8000c101104 */
[----:B------:R0:W-:Y:S04]  /*0420*/  STG.E.U8 desc[UR4][R6.64+0x1], R11 ;  /* 0x0000010b06007986 */ /* 0x0001e8000c101104 */
[----:B------:R-:W2:Y:S04]  /*0430*/  LDG.E.U8 R13, desc[UR4][R2.64] ;  /* 0x00000004020d7981 */ /* 0x000ea8000c1e1100 */
[----:B--2---:R0:W-:Y:S04]  /*0440*/  STG.E.U8 desc[UR4][R6.64+0x2], R13 ;  /* 0x0000020d06007986 */ /* 0x0041e8000c101104 */
[----:B------:R0:W-:Y:S04]  /*0450*/  STG.E.U8 desc[UR4][R6.64+0x3], R13 ;  /* 0x0000030d06007986 */ /* 0x0001e8000c101104 */
[----:B------:R-:W2:Y:S04]  /*0460*/  LDG.E.U8 R15, desc[UR4][R2.64] ;  /* 0x00000004020f7981 */ /* 0x000ea8000c1e1100 */
[----:B--2---:R0:W-:Y:S04]  /*0470*/  STG.E.U8 desc[UR4][R6.64+0x4], R15 ;  /* 0x0000040f06007986 */ /* 0x0041e8000c101104 */
[----:B------:R0:W-:Y:S04]  /*0480*/  STG.E.U8 desc[UR4][R6.64+0x5], R15 ;  /* 0x0000050f06007986 */ /* 0x0001e8000c101104 */
[----:B------:R-:W2:Y:S01]  /*0490*/  LDG.E.U8 R17, desc[UR4][R2.64] ;  /* 0x0000000402117981 */ /* 0x000ea2000c1e1100 */
[----:B------:R-:W-:-:S03]  /*04a0*/  VIADD R5, R5, 0x8 ;  /* 0x0000000805057836 */ /* 0x000fc60000000000 */
[----:B--2---:R0:W-:Y:S04]  /*04b0*/  STG.E.U8 desc[UR4][R6.64+0x6], R17 ;  /* 0x0000061106007986 */ /* 0x0041e8000c101104 */
[----:B------:R0:W-:Y:S02]  /*04c0*/  STG.E.U8 desc[UR4][R6.64+0x7], R17 ;  /* 0x0000071106007986 */ /* 0x0001e4000c101104 */
.L_x_2:
[----:B------:R-:W-:Y:S05]  /*04d0*/  @!P0 EXIT ;  /* 0x000000000000894d */ /* 0x000fea0003800000 */
[----:B------:R-:W-:Y:S02]  /*04e0*/  ISETP.GE.U32.AND P1, PT, R10, 0x4, PT ;  /* 0x000000040a00780c */ /* 0x000fe40003f26070 */
[----:B------:R-:W-:-:S04]  /*04f0*/  LOP3.LUT R4, R4, 0x3, RZ, 0xc0, !PT ;  /* 0x0000000304047812 */ /* 0x000fc800078ec0ff */
[----:B------:R-:W-:-:S07]  /*0500*/  ISETP.NE.AND P0, PT, R4, RZ, PT ;  /* 0x000000ff0400720c */ /* 0x000fce0003f05270 */
[----:B------:R-:W-:Y:S06]  /*0510*/  @!P1 BRA `(.L_x_3) ;  /* 0x0000000000349947 */ /* 0x000fec0003800000 */
[----:B0--3--:R-:W2:Y:S01]  /*0520*/  LDG.E.U8 R11, desc[UR4][R2.64] ;  /* 0x00000004020b7981 */ /* 0x009ea2000c1e1100 */
        /* <DEDUP_REMOVED lines=8> */
[----:B------:R-:W2:Y:S01]  /*05b0*/  LDG.E.U8 R13, desc[UR4][R2.64] ;  /* 0x00000004020d7981 */ /* 0x000ea2000c1e1100 */
[----:B------:R-:W-:-:S03]  /*05c0*/  VIADD R5, R5, 0x4 ;  /* 0x0000000405057836 */ /* 0x000fc60000000000 */
[----:B--2---:R1:W-:Y:S04]  /*05d0*/  STG.E.U8 desc[UR4][R8.64+0x2], R13 ;  /* 0x0000020d08007986 */ /* 0x0043e8000c101104 */
[----:B------:R1:W-:Y:S02]  /*05e0*/  STG.E.U8 desc[UR4][R8.64+0x3], R13 ;  /* 0x0000030d08007986 */ /* 0x0003e4000c101104 */
.L_x_3:
[----:B------:R-:W-:Y:S05]  /*05f0*/  @!P0 EXIT ;  /* 0x000000000000894d */ /* 0x000fea0003800000 */
[----:B01-3--:R0:W5:Y:S01]  /*0600*/  LDG.E.U8 R7, desc[UR4][R2.64] ;  /* 0x0000000402077981 */ /* 0x00b162000c1e1100 */
[----:B------:R-:W1:Y:S01]  /*0610*/  LDCU.64 UR6, c[0x0][0x388] ;  /* 0x00007100ff0677ac */ /* 0x000e620008000a00 */
[----:B------:R-:W-:Y:S02]  /*0620*/  IMAD.IADD R0, R0, 0x1, R5 ;  /* 0x0000000100007824 */ /* 0x000fe400078e0205 */
[----:B------:R-:W-:-:S03]  /*0630*/  IMAD.MOV R4, RZ, RZ, -R4 ;  /* 0x000000ffff047224 */ /* 0x000fc600078e0a04 */
[----:B-1----:R-:W-:-:S05]  /*0640*/  IADD3 R0, P0, PT, R0, UR6, RZ ;  /* 0x0000000600007c10 */ /* 0x002fca000ff1e0ff */
[----:B0-----:R-:W-:-:S08]  /*0650*/  IMAD.X R5, RZ, RZ, UR7, P0 ;  /* 0x00000007ff057e24 */ /* 0x001fd000080e06ff */
.L_x_4:
[----:B------:R-:W-:Y:S02]  /*0660*/  VIADD R4, R4, 0x1 ;  /* 0x0000000104047836 */ /* 0x000fe40000000000 */
[----:B0-----:R-:W-:Y:S01]  /*0670*/  IMAD.MOV.U32 R2, RZ, RZ, R0 ;  /* 0x000000ffff027224 */ /* 0x001fe200078e0000 */
[----:B------:R-:W-:Y:S01]  /*0680*/  IADD3 R0, P1, PT, R0, 0x1, RZ ;  /* 0x0000000100007810 */ /* 0x000fe20007f3e0ff */
[----:B------:R-:W-:Y:S01]  /*0690*/  IMAD.MOV.U32 R3, RZ, RZ, R5 ;  /* 0x000000ffff037224 */ /* 0x000fe200078e0005 */
[----:B------:R-:W-:-:S03]  /*06a0*/  ISETP.NE.AND P0, PT, R4, RZ, PT ;  /* 0x000000ff0400720c */ /* 0x000fc60003f05270 */
[----:B------:R-:W-:Y:S01]  /*06b0*/  IMAD.X R5, RZ, RZ, R5, P1 ;  /* 0x000000ffff057224 */ /* 0x000fe200008e0605 */
[----:B-----5:R0:W-:Y:S09]  /*06c0*/  STG.E.U8 desc[UR4][R2.64], R7 ;  /* 0x0000000702007986 */ /* 0x0201f2000c101104 */
[----:B------:R-:W-:Y:S05]  /*06d0*/  @P0 BRA `(.L_x_4) ;  /* 0xfffffffc00e00947 */ /* 0x000fea000383ffff */
[----:B------:R-:W-:Y:S05]  /*06e0*/  EXIT ;  /* 0x000000000000794d */ /* 0x000fea0003800000 */
.L_x_5:
[----:B------:R-:W-:-:S00]  /*06f0*/  BRA `(.L_x_5) ;  /* 0xfffffffc00fc7947 */ /* 0x000fc0000383ffff */
[----:B------:R-:W-:-:S00]  /*0700*/  NOP ;  /* 0x0000000000007918 */ /* 0x000fc00000000000 */
[----:B------:R-:W-:-:S00]  /*0710*/  NOP ;  /* 0x0000000000007918 */ /* 0x000fc00000000000 */
[----:B------:R-:W-:-:S00]  /*0720*/  NOP ;  /* 0x0000000000007918 */ /* 0x000fc00000000000 */
[----:B------:R-:W-:-:S00]  /*0730*/  NOP ;  /* 0x0000000000007918 */ /* 0x000fc00000000000 */
[----:B------:R-:W-:-:S00]  /*0740*/  NOP ;  /* 0x0000000000007918 */ /* 0x000fc00000000000 */
[----:B------:R-:W-:-:S00]  /*0750*/  NOP ;  /* 0x0000000000007918 */ /* 0x000fc00000000000 */
[----:B------:R-:W-:-:S00]  /*0760*/  NOP ;  /* 0x0000000000007918 */ /* 0x000fc00000000000 */
[----:B------:R-:W-:-:S00]  /*0770*/  NOP ;  /* 0x0000000000007918 */ /* 0x000fc00000000000 */
.L_x_6:


//--------------------- .nv.shared.reserved.0     --------------------------
	.section	.nv.shared.reserved.0,"aw",@nobits
	.weak		__nv_reservedSMEM_offset_0_alias
	.size		__nv_reservedSMEM_offset_0_alias, 0, 64
	.other		__nv_reservedSMEM_offset_0_alias,@"STO_CUDA_RESERVED_SHARED STV_DEFAULT"
__nv_reservedSMEM_offset_0_alias:
	.zero		0
	.zero		64


//--------------------- .nv.constant0._Z12repeatStringPcS_ii --------------------------
	.section	.nv.constant0._Z12repeatStringPcS_ii,"a",@progbits
	.sectionflags	@""
	.align	4
.nv.constant0._Z12repeatStringPcS_ii:
	.zero		920


//--------------------- SYMBOLS --------------------------

	.type		.nv.reservedSmem.offset0,@object
	.size		.nv.reservedSmem.offset0,0x4
